	.headerflags	@"EF_CUDA_TEXMODE_UNIFIED EF_CUDA_64BIT_ADDRESS EF_CUDA_ACCELERATORS EF_CUDA_SM90 EF_CUDA_VIRTUAL_SM(EF_CUDA_SM90)"
	.elftype	@"ET_EXEC"


//--------------------- .nv.info                  --------------------------
	.section	.nv.info,"",@"SHT_CUDA_INFO"
	.align	4


	//----- nvinfo : EIATTR_REGCOUNT
	.align		4
        /*0000*/ 	.byte	0x04, 0x2f
        /*0002*/ 	.short	(.L_1 - .L_0)
	.align		4
.L_0:
        /*0004*/ 	.word	index@(triton_poi_fused__adaptive_avg_pool2d_9)
        /*0008*/ 	.word	0x0000001e


	//----- nvinfo : EIATTR_MIN_STACK_SIZE
	.align		4
.L_1:
        /*000c*/ 	.byte	0x04, 0x12
        /*000e*/ 	.short	(.L_3 - .L_2)
	.align		4
.L_2:
        /*0010*/ 	.word	index@(triton_poi_fused__adaptive_avg_pool2d_9)
        /*0014*/ 	.word	0x00000000


	//----- nvinfo : EIATTR_FRAME_SIZE
	.align		4
.L_3:
        /*0018*/ 	.byte	0x04, 0x11
        /*001a*/ 	.short	(.L_5 - .L_4)
	.align		4
.L_4:
        /*001c*/ 	.word	index@(triton_poi_fused__adaptive_avg_pool2d_9)
        /*0020*/ 	.word	0x00000000


	//----- nvinfo : EIATTR_MIN_STACK_SIZE
	.align		4
.L_5:
        /*0024*/ 	.byte	0x04, 0x12
        /*0026*/ 	.short	(.L_7 - .L_6)
	.align		4
.L_6:
        /*0028*/ 	.word	index@(triton_poi_fused__adaptive_avg_pool2d_9)
        /*002c*/ 	.word	0x00000000
.L_7:


//--------------------- .nv.info.triton_poi_fused__adaptive_avg_pool2d_9 --------------------------
	.section	.nv.info.triton_poi_fused__adaptive_avg_pool2d_9,"",@"SHT_CUDA_INFO"
	.sectionflags	@""
	.align	4


	//----- nvinfo : EIATTR_CUDA_API_VERSION
	.align		4
        /*0000*/ 	.byte	0x04, 0x37
        /*0002*/ 	.short	(.L_9 - .L_8)
.L_8:
        /*0004*/ 	.word	0x0000007c


	//----- nvinfo : EIATTR_KPARAM_INFO
	.align		4
.L_9:
        /*0008*/ 	.byte	0x04, 0x17
        /*000a*/ 	.short	(.L_11 - .L_10)
.L_10:
        /*000c*/ 	.word	0x00000000
        /*0010*/ 	.short	0x0002
        /*0012*/ 	.short	0x0010
        /*0014*/ 	.byte	0x00, 0xf0, 0x11, 0x00


	//----- nvinfo : EIATTR_KPARAM_INFO
	.align		4
.L_11:
        /*0018*/ 	.byte	0x04, 0x17
        /*001a*/ 	.short	(.L_13 - .L_12)
.L_12:
        /*001c*/ 	.word	0x00000000
        /*0020*/ 	.short	0x0001
        /*0022*/ 	.short	0x0008
        /*0024*/ 	.byte	0x00, 0xf4, 0x21, 0x00


	//----- nvinfo : EIATTR_KPARAM_INFO
	.align		4
.L_13:
        /*0028*/ 	.byte	0x04, 0x17
        /*002a*/ 	.short	(.L_15 - .L_14)
.L_14:
        /*002c*/ 	.word	0x00000000
        /*0030*/ 	.short	0x0000
        /*0032*/ 	.short	0x0000
        /*0034*/ 	.byte	0x00, 0xf4, 0x21, 0x00


	//----- nvinfo : EIATTR_SPARSE_MMA_MASK
	.align		4
.L_15:
        /*0038*/ 	.byte	0x03, 0x50
        /*003a*/ 	.short	0x0000


	//----- nvinfo : EIATTR_MAXREG_COUNT
	.align		4
        /*003c*/ 	.byte	0x03, 0x1b
        /*003e*/ 	.short	0x00ff


	//----- nvinfo : EIATTR_EXIT_INSTR_OFFSETS
	.align		4
        /*0040*/ 	.byte	0x04, 0x1c
        /*0042*/ 	.short	(.L_17 - .L_16)


	//   ....[0]....
.L_16:
        /*0044*/ 	.word	0x00000b00


	//   ....[1]....
        /*0048*/ 	.word	0x00000b20


	//----- nvinfo : EIATTR_REQNTID
	.align		4
.L_17:
        /*004c*/ 	.byte	0x04, 0x10
        /*004e*/ 	.short	(.L_19 - .L_18)
.L_18:
        /*0050*/ 	.word	0x00000080
        /*0054*/ 	.word	0x00000001
        /*0058*/ 	.word	0x00000001


	//----- nvinfo : EIATTR_CBANK_PARAM_SIZE
	.align		4
.L_19:
        /*005c*/ 	.byte	0x03, 0x19
        /*005e*/ 	.short	0x0014


	//----- nvinfo : EIATTR_PARAM_CBANK
	.align		4
        /*0060*/ 	.byte	0x04, 0x0a
        /*0062*/ 	.short	(.L_21 - .L_20)
	.align		4
.L_20:
        /*0064*/ 	.word	index@(.nv.constant0.triton_poi_fused__adaptive_avg_pool2d_9)
        /*0068*/ 	.short	0x0210
        /*006a*/ 	.short	0x0014


	//----- nvinfo : EIATTR_SW_WAR
	.align		4
.L_21:
        /*006c*/ 	.byte	0x04, 0x36
        /*006e*/ 	.short	(.L_23 - .L_22)
.L_22:
        /*0070*/ 	.word	0x00000008
.L_23:


//--------------------- .nv.callgraph             --------------------------
	.section	.nv.callgraph,"",@"SHT_CUDA_CALLGRAPH"
	.align	4
	.sectionentsize	8
	.align		4
        /*0000*/ 	.word	0x00000000
	.align		4
        /*0004*/ 	.word	0xffffffff
	.align		4
        /*0008*/ 	.word	0x00000000
	.align		4
        /*000c*/ 	.word	0xfffffffe
	.align		4
        /*0010*/ 	.word	0x00000000
	.align		4
        /*0014*/ 	.word	0xfffffffd
	.align		4
        /*0018*/ 	.word	0x00000000
	.align		4
        /*001c*/ 	.word	0xfffffffc


//--------------------- .text.triton_poi_fused__adaptive_avg_pool2d_9 --------------------------
	.section	.text.triton_poi_fused__adaptive_avg_pool2d_9,"ax",@progbits
	.align	128
        .global         triton_poi_fused__adaptive_avg_pool2d_9
        .type           triton_poi_fused__adaptive_avg_pool2d_9,@function
        .size           triton_poi_fused__adaptive_avg_pool2d_9,(.L_x_1 - triton_poi_fused__adaptive_avg_pool2d_9)
        .other          triton_poi_fused__adaptive_avg_pool2d_9,@"STO_CUDA_ENTRY STV_DEFAULT"
triton_poi_fused__adaptive_avg_pool2d_9:
.text.triton_poi_fused__adaptive_avg_pool2d_9:
[----:B------:R-:W0:Y:S01]  /*0000*/  LDC R1, c[0x0][0x28] ;  /* 0x00000a00ff017b82 */ /* 0x000e220000000800 */
[----:B------:R-:W1:Y:S01]  /*0010*/  S2R R0, SR_TID.X ;  /* 0x0000000000007919 */ /* 0x000e620000002100 */
[----:B------:R-:W-:Y:S01]  /*0020*/  ULDC.64 UR4, c[0x0][0x208] ;  /* 0x0000820000047ab9 */ /* 0x000fe20000000a00 */
[----:B------:R-:W2:Y:S01]  /*0030*/  S2R R3, SR_CTAID.X ;  /* 0x0000000000037919 */ /* 0x000ea20000002500 */
[----:B-1----:R-:W-:Y:S02]  /*0040*/  LOP3.LUT R0, R0, 0x7f, RZ, 0xc0, !PT ;  /* 0x0000007f00007812 */ /* 0x002fe400078ec0ff */
[----:B--2---:R-:W-:-:S03]  /*0050*/  SHF.R.S32.HI R5, RZ, 0x18, R3 ;  /* 0x00000018ff057819 */ /* 0x004fc60000011403 */
[----:B------:R-:W-:Y:S01]  /*0060*/  IMAD R0, R3, 0x80, R0 ;  /* 0x0000008003007824 */ /* 0x000fe200078e0200 */
[----:B------:R-:W-:-:S04]  /*0070*/  SGXT R5, R5, 0x1 ;  /* 0x000000010505781a */ /* 0x000fc80000000200 */
[----:B------:R-:W-:-:S04]  /*0080*/  LEA.HI R2, R5, R0, RZ, 0x2 ;  /* 0x0000000005027211 */ /* 0x000fc800078f10ff */
[----:B------:R-:W-:Y:S02]  /*0090*/  SHF.R.S32.HI R3, RZ, 0x2, R2 ;  /* 0x00000002ff037819 */ /* 0x000fe40000011402 */
[----:B------:R-:W-:Y:S02]  /*00a0*/  LOP3.LUT R7, R2, 0xfffc, RZ, 0xc0, !PT ;  /* 0x0000fffc02077812 */ /* 0x000fe400078ec0ff */
[----:B------:R-:W-:-:S03]  /*00b0*/  LEA.HI R4, R3, R3, RZ, 0x2 ;  /* 0x0000000303047211 */ /* 0x000fc600078f10ff */
[----:B------:R-:W-:Y:S01]  /*00c0*/  IMAD.IADD R7, R0, 0x1, -R7 ;  /* 0x0000000100077824 */ /* 0x000fe200078e0a07 */
[----:B------:R-:W-:-:S04]  /*00d0*/  LOP3.LUT R4, R4, 0xfffc, RZ, 0xc0, !PT ;  /* 0x0000fffc04047812 */ /* 0x000fc800078ec0ff */
[----:B------:R-:W-:Y:S01]  /*00e0*/  PRMT R7, R7, 0x9910, RZ ;  /* 0x0000991007077816 */ /* 0x000fe200000000ff */
[----:B------:R-:W-:-:S05]  /*00f0*/  IMAD.IADD R4, R3, 0x1, -R4 ;  /* 0x0000000103047824 */ /* 0x000fca00078e0a04 */
[----:B------:R-:W-:Y:S01]  /*0100*/  PRMT R6, R4, 0x9910, RZ ;  /* 0x0000991004067816 */ /* 0x000fe200000000ff */
[----:B------:R-:W-:-:S04]  /*0110*/  IMAD.MOV.U32 R4, RZ, RZ, R7 ;  /* 0x000000ffff047224 */ /* 0x000fc800078e0007 */
[----:B------:R-:W-:Y:S02]  /*0120*/  IMAD R2, R4, 0x6, RZ ;  /* 0x0000000604027824 */ /* 0x000fe400078e02ff */
[----:B------:R-:W-:-:S05]  /*0130*/  IMAD R3, R6, 0x6, RZ ;  /* 0x0000000606037824 */ /* 0x000fca00078e02ff */
[----:B------:R-:W-:Y:S01]  /*0140*/  PRMT R2, R2, 0x5410, R3 ;  /* 0x0000541002027816 */ /* 0x000fe20000000003 */
[----:B------:R-:W-:-:S04]  /*0150*/  IMAD R3, R6, 0x3, RZ ;  /* 0x0000000306037824 */ /* 0x000fc800078e02ff */
[----:B------:R-:W-:Y:S02]  /*0160*/  VIADD.16x2 R8, R2, 0x90009 ;  /* 0x0009000902087836 */ /* 0x000fe40000000200 */
[----:B------:R-:W-:-:S03]  /*0170*/  IMAD R2, R4, 0x3, RZ ;  /* 0x0000000304027824 */ /* 0x000fc600078e02ff */
[----:B------:R-:W-:Y:S02]  /*0180*/  PRMT R6, R8, 0x7610, R6 ;  /* 0x0000761008067816 */ /* 0x000fe40000000006 */
[----:B------:R-:W-:Y:S02]  /*0190*/  PRMT R2, R2, 0x5410, R3 ;  /* 0x0000541002027816 */ /* 0x000fe40000000003 */
[----:B------:R-:W-:Y:S02]  /*01a0*/  PRMT R7, R8, 0x7632, R7 ;  /* 0x0000763208077816 */ /* 0x000fe40000000007 */
[----:B------:R-:W-:Y:S02]  /*01b0*/  LOP3.LUT R3, R2, 0xff00ff, RZ, 0xc0, !PT ;  /* 0x00ff00ff02037812 */ /* 0x000fe400078ec0ff */
[----:B------:R-:W-:Y:S02]  /*01c0*/  PRMT R4, R6, 0x8880, RZ ;  /* 0x0000888006047816 */ /* 0x000fe400000000ff */
[----:B------:R-:W-:-:S02]  /*01d0*/  PRMT R9, R3, 0x7732, RZ ;  /* 0x0000773203097816 */ /* 0x000fc400000000ff */
[----:B------:R-:W-:Y:S02]  /*01e0*/  PRMT R8, R7, 0x8880, RZ ;  /* 0x0000888007087816 */ /* 0x000fe400000000ff */
[----:B------:R-:W-:Y:S01]  /*01f0*/  LOP3.LUT R10, R3, 0xffff, RZ, 0xc0, !PT ;  /* 0x0000ffff030a7812 */ /* 0x000fe200078ec0ff */
[----:B------:R-:W-:Y:S01]  /*0200*/  IMAD.MOV.U32 R3, RZ, RZ, R9 ;  /* 0x000000ffff037224 */ /* 0x000fe200078e0009 */
[----:B------:R-:W-:Y:S02]  /*0210*/  PRMT R4, R4, 0x7710, RZ ;  /* 0x0000771004047816 */ /* 0x000fe400000000ff */
[----:B------:R-:W-:Y:S02]  /*0220*/  PRMT R8, R8, 0x7710, RZ ;  /* 0x0000771008087816 */ /* 0x000fe400000000ff */
[----:B------:R-:W-:Y:S02]  /*0230*/  SHF.R.U32.HI R9, RZ, 0xd, R4 ;  /* 0x0000000dff097819 */ /* 0x000fe40000011604 */
[----:B------:R-:W-:-:S02]  /*0240*/  SHF.R.U32.HI R8, RZ, 0xd, R8 ;  /* 0x0000000dff087819 */ /* 0x000fc40000011608 */
[----:B------:R-:W-:Y:S01]  /*0250*/  SHF.R.U32.HI R4, RZ, 0x7, R10 ;  /* 0x00000007ff047819 */ /* 0x000fe2000001160a */
[----:B------:R-:W-:Y:S01]  /*0260*/  IMAD.MOV.U32 R10, RZ, RZ, RZ ;  /* 0x000000ffff0a7224 */ /* 0x000fe200078e00ff */
[----:B------:R-:W-:Y:S02]  /*0270*/  SHF.R.U32.HI R3, RZ, 0x7, R3 ;  /* 0x00000007ff037819 */ /* 0x000fe40000011603 */
[----:B------:R-:W-:Y:S02]  /*0280*/  PRMT R8, R9, 0x5410, R8 ;  /* 0x0000541009087816 */ /* 0x000fe40000000008 */
[----:B------:R-:W-:Y:S02]  /*0290*/  PRMT R3, R4, 0x5410, R3 ;  /* 0x0000541004037816 */ /* 0x000fe40000000003 */
[----:B------:R-:W-:Y:S02]  /*02a0*/  PRMT R6, R6, 0x5410, R7 ;  /* 0x0000541006067816 */ /* 0x000fe40000000007 */
[----:B------:R-:W-:Y:S01]  /*02b0*/  LOP3.LUT R8, R8, 0x30003, RZ, 0xc0, !PT ;  /* 0x0003000308087812 */ /* 0x000fe200078ec0ff */
[----:B------:R-:W-:-:S04]  /*02c0*/  VIADD.16x2 R4, R2, R3 ;  /* 0x0000000302047236 */ /* 0x000fc80000000200 */
[----:B------:R-:W-:Y:S01]  /*02d0*/  VIADD.16x2 R6, R6, R8 ;  /* 0x0000000806067236 */ /* 0x000fe20000000200 */
[C---:B------:R-:W-:Y:S02]  /*02e0*/  PRMT R2, R4.reuse, 0x7632, R2 ;  /* 0x0000763204027816 */ /* 0x040fe40000000002 */
[----:B------:R-:W-:Y:S02]  /*02f0*/  PRMT R4, R4, 0x8880, RZ ;  /* 0x0000888004047816 */ /* 0x000fe400000000ff */
[----:B------:R-:W-:Y:S02]  /*0300*/  PRMT R7, R6, 0x7632, R7 ;  /* 0x0000763206077816 */ /* 0x000fe40000000007 */
[----:B------:R-:W-:Y:S02]  /*0310*/  PRMT R8, R2, 0x8880, RZ ;  /* 0x0000888002087816 */ /* 0x000fe400000000ff */
[----:B------:R-:W-:Y:S01]  /*0320*/  PRMT R9, R7, 0x8880, RZ ;  /* 0x0000888007097816 */ /* 0x000fe200000000ff */
[----:B------:R-:W1:Y:S01]  /*0330*/  LDC.64 R2, c[0x0][0x210] ;  /* 0x00008400ff027b82 */ /* 0x000e620000000a00 */
[----:B------:R-:W-:Y:S01]  /*0340*/  SHF.R.S32.HI R4, RZ, 0x1, R4 ;  /* 0x00000001ff047819 */ /* 0x000fe20000011404 */
[----:B------:R-:W-:Y:S01]  /*0350*/  IMAD.MOV.U32 R7, RZ, RZ, R8 ;  /* 0x000000ffff077224 */ /* 0x000fe200078e0008 */
[----:B------:R-:W-:-:S04]  /*0360*/  PRMT R8, R6, 0x8880, RZ ;  /* 0x0000888006087816 */ /* 0x000fc800000000ff */
[----:B------:R-:W-:Y:S02]  /*0370*/  SHF.R.S32.HI R6, RZ, 0x1, R7 ;  /* 0x00000001ff067819 */ /* 0x000fe40000011407 */
[----:B------:R-:W-:Y:S02]  /*0380*/  SHF.R.S32.HI R7, RZ, 0x2, R9 ;  /* 0x00000002ff077819 */ /* 0x000fe40000011409 */
[----:B------:R-:W-:Y:S02]  /*0390*/  PRMT R9, R6, 0x9910, RZ ;  /* 0x0000991006097816 */ /* 0x000fe400000000ff */
[----:B------:R-:W-:Y:S02]  /*03a0*/  SHF.R.S32.HI R6, RZ, 0x2, R8 ;  /* 0x00000002ff067819 */ /* 0x000fe40000011408 */
[----:B------:R-:W-:Y:S01]  /*03b0*/  PRMT R8, R4, 0x9910, RZ ;  /* 0x0000991004087816 */ /* 0x000fe200000000ff */
[----:B------:R-:W-:Y:S01]  /*03c0*/  IMAD.MOV.U32 R4, RZ, RZ, R9 ;  /* 0x000000ffff047224 */ /* 0x000fe200078e0009 */
[----:B------:R-:W-:-:S02]  /*03d0*/  PRMT R11, R7, 0x9910, RZ ;  /* 0x00009910070b7816 */ /* 0x000fc400000000ff */
[----:B------:R-:W-:Y:S01]  /*03e0*/  LEA.HI R7, R5, R0, RZ, 0x4 ;  /* 0x0000000005077211 */ /* 0x000fe200078f20ff */
[----:B------:R-:W-:Y:S01]  /*03f0*/  IMAD.MOV.U32 R5, RZ, RZ, R8 ;  /* 0x000000ffff057224 */ /* 0x000fe200078e0008 */
[----:B------:R-:W-:Y:S02]  /*0400*/  PRMT R6, R6, 0x9910, RZ ;  /* 0x0000991006067816 */ /* 0x000fe400000000ff */
[----:B------:R-:W-:Y:S01]  /*0410*/  SHF.R.S32.HI R8, RZ, 0x4, R7 ;  /* 0x00000004ff087819 */ /* 0x000fe20000011407 */
[C---:B------:R-:W-:Y:S01]  /*0420*/  VIADD R7, R5.reuse, 0x1 ;  /* 0x0000000105077836 */ /* 0x040fe20000000000 */
[----:B------:R-:W-:Y:S01]  /*0430*/  ISETP.GE.AND P6, PT, R4, R11, PT ;  /* 0x0000000b0400720c */ /* 0x000fe20003fc6270 */
[----:B------:R-:W-:Y:S02]  /*0440*/  VIADD R21, R5, 0x2 ;  /* 0x0000000205157836 */ /* 0x000fe40000000000 */
[----:B------:R-:W-:Y:S01]  /*0450*/  IMAD R19, R8, 0x24, R5 ;  /* 0x0000002408137824 */ /* 0x000fe200078e0205 */
[----:B------:R-:W-:-:S02]  /*0460*/  ISETP.GE.AND P3, PT, R7, R6, PT ;  /* 0x000000060700720c */ /* 0x000fc40003f66270 */
[-C--:B------:R-:W-:Y:S01]  /*0470*/  ISETP.LT.AND P6, PT, R5, R6.reuse, !P6 ;  /* 0x000000060500720c */ /* 0x080fe200077c1270 */
[C---:B------:R-:W-:Y:S01]  /*0480*/  IMAD R19, R4.reuse, 0x6, R19 ;  /* 0x0000000604137824 */ /* 0x040fe200078e0213 */
[----:B------:R-:W-:Y:S02]  /*0490*/  ISETP.GE.AND P2, PT, R21, R6, PT ;  /* 0x000000061500720c */ /* 0x000fe40003f46270 */
[-C--:B------:R-:W-:Y:S01]  /*04a0*/  ISETP.LT.AND P3, PT, R4, R11.reuse, !P3 ;  /* 0x0000000b0400720c */ /* 0x080fe20005f61270 */
[C---:B------:R-:W-:Y:S01]  /*04b0*/  VIADD R9, R19.reuse, 0x1 ;  /* 0x0000000113097836 */ /* 0x040fe20000000000 */
[----:B------:R-:W-:Y:S01]  /*04c0*/  ISETP.LT.AND P1, PT, R0, 0x100, P6 ;  /* 0x000001000000780c */ /* 0x000fe20003721270 */
[C---:B-1----:R-:W-:Y:S01]  /*04d0*/  IMAD.WIDE R12, R19.reuse, 0x4, R2 ;  /* 0x00000004130c7825 */ /* 0x042fe200078e0202 */
[----:B------:R-:W-:Y:S02]  /*04e0*/  ISETP.LT.AND P2, PT, R4, R11, !P2 ;  /* 0x0000000b0400720c */ /* 0x000fe40005741270 */
[C---:B------:R-:W-:Y:S01]  /*04f0*/  ISETP.LT.AND P5, PT, R0.reuse, 0x100, P3 ;  /* 0x000001000000780c */ /* 0x040fe20001fa1270 */
[----:B------:R-:W-:Y:S01]  /*0500*/  IMAD.MOV.U32 R17, RZ, RZ, RZ ;  /* 0x000000ffff117224 */ /* 0x000fe200078e00ff */
[----:B------:R-:W-:Y:S01]  /*0510*/  ISETP.LT.AND P4, PT, R0, 0x100, P2 ;  /* 0x000001000000780c */ /* 0x000fe20001781270 */
[----:B------:R-:W-:-:S02]  /*0520*/  VIADD R15, R19, 0x2 ;  /* 0x00000002130f7836 */ /* 0x000fc40000000000 */
[----:B------:R-:W-:-:S04]  /*0530*/  IMAD.WIDE R8, R9, 0x4, R2 ;  /* 0x0000000409087825 */ /* 0x000fc800078e0202 */
[----:B------:R1:W2:Y:S01]  /*0540*/  @P1 LDG.E R10, desc[UR4][R12.64] ;  /* 0x000000040c0a1981 */ /* 0x0002a2000c1e1900 */
[----:B------:R-:W-:Y:S02]  /*0550*/  IMAD.MOV.U32 R18, RZ, RZ, RZ ;  /* 0x000000ffff127224 */ /* 0x000fe400078e00ff */
[----:B------:R-:W-:Y:S01]  /*0560*/  IMAD.WIDE R14, R15, 0x4, R2 ;  /* 0x000000040f0e7825 */ /* 0x000fe200078e0202 */
[----:B------:R3:W4:Y:S04]  /*0570*/  @P5 LDG.E R17, desc[UR4][R8.64] ;  /* 0x0000000408115981 */ /* 0x000728000c1e1900 */
[----:B------:R5:W4:Y:S01]  /*0580*/  @P4 LDG.E R18, desc[UR4][R14.64] ;  /* 0x000000040e124981 */ /* 0x000b22000c1e1900 */
[C---:B------:R-:W-:Y:S01]  /*0590*/  VIADD R16, R4.reuse, 0x1 ;  /* 0x0000000104107836 */ /* 0x040fe20000000000 */
[----:B-1----:R-:W-:Y:S01]  /*05a0*/  FSEL R13, RZ, 1, !P6 ;  /* 0x3f800000ff0d7808 */ /* 0x002fe20007000000 */
[----:B------:R-:W-:-:S02]  /*05b0*/  VIADD R4, R4, 0x2 ;  /* 0x0000000204047836 */ /* 0x000fc40000000000 */
[C---:B------:R-:W-:Y:S01]  /*05c0*/  VIADD R23, R19.reuse, 0x6 ;  /* 0x0000000613177836 */ /* 0x040fe20000000000 */
[----:B------:R-:W-:Y:S01]  /*05d0*/  ISETP.GE.AND P0, PT, R16, R11, PT ;  /* 0x0000000b1000720c */ /* 0x000fe20003f06270 */
[----:B------:R-:W-:Y:S02]  /*05e0*/  IMAD.MOV.U32 R16, RZ, RZ, RZ ;  /* 0x000000ffff107224 */ /* 0x000fe400078e00ff */
[----:B---3--:R-:W-:Y:S01]  /*05f0*/  VIADD R9, R19, 0x7 ;  /* 0x0000000713097836 */ /* 0x008fe20000000000 */
[----:B-----5:R-:W-:Y:S02]  /*0600*/  FSEL R14, RZ, 1, !P3 ;  /* 0x3f800000ff0e7808 */ /* 0x020fe40005800000 */
[----:B------:R-:W-:Y:S01]  /*0610*/  FSEL R15, RZ, 1, !P2 ;  /* 0x3f800000ff0f7808 */ /* 0x000fe20005000000 */
[----:B------:R-:W-:-:S04]  /*0620*/  IMAD.WIDE R8, R9, 0x4, R2 ;  /* 0x0000000409087825 */ /* 0x000fc800078e0202 */
[----:B------:R-:W-:Y:S02]  /*0630*/  VIADD R27, R19, 0xc ;  /* 0x0000000c131b7836 */ /* 0x000fe40000000000 */
[----:B------:R-:W-:Y:S01]  /*0640*/  IMAD.MOV.U32 R24, RZ, RZ, RZ ;  /* 0x000000ffff187224 */ /* 0x000fe200078e00ff */
[----:B--2---:R-:W-:Y:S02]  /*0650*/  SEL R10, R10, RZ, P1 ;  /* 0x000000ff0a0a7207 */ /* 0x004fe40000800000 */
[----:B------:R-:W-:Y:S02]  /*0660*/  ISETP.GE.AND P1, PT, R4, R11, PT ;  /* 0x0000000b0400720c */ /* 0x000fe40003f26270 */
[----:B----4-:R-:W-:Y:S01]  /*0670*/  SEL R11, R17, RZ, P5 ;  /* 0x000000ff110b7207 */ /* 0x010fe20002800000 */
[----:B------:R-:W-:Y:S01]  /*0680*/  IMAD.MOV.U32 R17, RZ, RZ, RZ ;  /* 0x000000ffff117224 */ /* 0x000fe200078e00ff */
[----:B------:R-:W-:Y:S02]  /*0690*/  ISETP.LT.AND P5, PT, R5, R6, !P0 ;  /* 0x000000060500720c */ /* 0x000fe400047a1270 */
[----:B------:R-:W-:-:S02]  /*06a0*/  SEL R12, R18, RZ, P4 ;  /* 0x000000ff120c7207 */ /* 0x000fc40002000000 */
[-C--:B------:R-:W-:Y:S02]  /*06b0*/  ISETP.LT.AND P4, PT, R7, R6.reuse, !P0 ;  /* 0x000000060700720c */ /* 0x080fe40004781270 */
[C---:B------:R-:W-:Y:S02]  /*06c0*/  ISETP.LT.AND P6, PT, R0.reuse, 0x100, P5 ;  /* 0x000001000000780c */ /* 0x040fe40002fc1270 */
[----:B------:R-:W-:Y:S02]  /*06d0*/  ISETP.LT.AND P3, PT, R0, 0x100, P4 ;  /* 0x000001000000780c */ /* 0x000fe40002761270 */
[-C--:B------:R-:W-:Y:S02]  /*06e0*/  ISETP.LT.AND P0, PT, R21, R6.reuse, !P0 ;  /* 0x000000061500720c */ /* 0x080fe40004701270 */
[----:B------:R-:W-:Y:S01]  /*06f0*/  ISETP.LT.AND P2, PT, R5, R6, !P1 ;  /* 0x000000060500720c */ /* 0x000fe20004f41270 */
[----:B------:R-:W-:Y:S01]  /*0700*/  IMAD.WIDE R4, R23, 0x4, R2 ;  /* 0x0000000417047825 */ /* 0x000fe200078e0202 */
[----:B------:R-:W-:-:S02]  /*0710*/  FSEL R22, RZ, 1, !P4 ;  /* 0x3f800000ff167808 */ /* 0x000fc40006000000 */
[C---:B------:R-:W-:Y:S02]  /*0720*/  ISETP.LT.AND P4, PT, R0.reuse, 0x100, P0 ;  /* 0x000001000000780c */ /* 0x040fe40000781270 */
[----:B------:R-:W-:Y:S01]  /*0730*/  FSEL R18, RZ, 1, !P5 ;  /* 0x3f800000ff127808 */ /* 0x000fe20006800000 */
[----:B------:R-:W2:Y:S01]  /*0740*/  @P6 LDG.E R16, desc[UR4][R4.64] ;  /* 0x0000000404106981 */ /* 0x000ea2000c1e1900 */
[-C--:B------:R-:W-:Y:S01]  /*0750*/  ISETP.LT.AND P5, PT, R7, R6.reuse, !P1 ;  /* 0x000000060700720c */ /* 0x080fe20004fa1270 */
[----:B------:R-:W-:Y:S01]  /*0760*/  VIADD R7, R19, 0x8 ;  /* 0x0000000813077836 */ /* 0x000fe20000000000 */
[----:B------:R-:W-:Y:S01]  /*0770*/  FSEL R23, RZ, 1, !P0 ;  /* 0x3f800000ff177808 */ /* 0x000fe20004000000 */
[----:B------:R1:W3:Y:S01]  /*0780*/  @P3 LDG.E R17, desc[UR4][R8.64] ;  /* 0x0000000408113981 */ /* 0x0002e2000c1e1900 */
[----:B------:R-:W-:Y:S02]  /*0790*/  ISETP.LT.AND P0, PT, R0, 0x100, P2 ;  /* 0x000001000000780c */ /* 0x000fe40001701270 */
[----:B------:R-:W-:-:S02]  /*07a0*/  ISETP.LT.AND P1, PT, R21, R6, !P1 ;  /* 0x000000061500720c */ /* 0x000fc40004f21270 */
[----:B------:R-:W-:Y:S02]  /*07b0*/  CS2R R20, SRZ ;  /* 0x0000000000147805 */ /* 0x000fe4000001ff00 */
[----:B------:R-:W-:Y:S01]  /*07c0*/  FSEL R25, RZ, 1, !P2 ;  /* 0x3f800000ff197808 */ /* 0x000fe20005000000 */
[--C-:B------:R-:W-:Y:S01]  /*07d0*/  IMAD.WIDE R6, R7, 0x4, R2.reuse ;  /* 0x0000000407067825 */ /* 0x100fe200078e0202 */
[C---:B------:R-:W-:Y:S02]  /*07e0*/  ISETP.LT.AND P2, PT, R0.reuse, 0x100, P5 ;  /* 0x000001000000780c */ /* 0x040fe40002f41270 */
[----:B------:R-:W-:Y:S01]  /*07f0*/  FSEL R26, RZ, 1, !P5 ;  /* 0x3f800000ff1a7808 */ /* 0x000fe20006800000 */
[----:B-1----:R-:W-:Y:S01]  /*0800*/  VIADD R9, R19, 0xd ;  /* 0x0000000d13097836 */ /* 0x002fe20000000000 */
[----:B------:R-:W-:Y:S01]  /*0810*/  ISETP.LT.AND P5, PT, R0, 0x100, P1 ;  /* 0x000001000000780c */ /* 0x000fe20000fa1270 */
[----:B------:R-:W-:Y:S01]  /*0820*/  IMAD.WIDE R4, R27, 0x4, R2 ;  /* 0x000000041b047825 */ /* 0x000fe200078e0202 */
[----:B------:R-:W4:Y:S03]  /*0830*/  @P4 LDG.E R21, desc[UR4][R6.64] ;  /* 0x0000000406154981 */ /* 0x000f26000c1e1900 */
[----:B------:R-:W-:Y:S01]  /*0840*/  VIADD R27, R19, 0xe ;  /* 0x0000000e131b7836 */ /* 0x000fe20000000000 */
[----:B------:R1:W5:Y:S01]  /*0850*/  @P0 LDG.E R20, desc[UR4][R4.64] ;  /* 0x0000000404140981 */ /* 0x000362000c1e1900 */
[----:B------:R-:W-:-:S02]  /*0860*/  IMAD.MOV.U32 R19, RZ, RZ, RZ ;  /* 0x000000ffff137224 */ /* 0x000fc400078e00ff */
[----:B------:R-:W-:-:S04]  /*0870*/  IMAD.WIDE R8, R9, 0x4, R2 ;  /* 0x0000000409087825 */ /* 0x000fc800078e0202 */
[----:B------:R-:W-:Y:S01]  /*0880*/  IMAD.WIDE R2, R27, 0x4, R2 ;  /* 0x000000041b027825 */ /* 0x000fe200078e0202 */
[----:B------:R-:W5:Y:S04]  /*0890*/  @P2 LDG.E R19, desc[UR4][R8.64] ;  /* 0x0000000408132981 */ /* 0x000f68000c1e1900 */
[----:B------:R1:W5:Y:S01]  /*08a0*/  @P5 LDG.E R24, desc[UR4][R2.64] ;  /* 0x0000000402185981 */ /* 0x000362000c1e1900 */
[----:B------:R-:W-:-:S04]  /*08b0*/  FADD R14, R13, R14 ;  /* 0x0000000e0d0e7221 */ /* 0x000fc80000000000 */
[----:B------:R-:W-:-:S04]  /*08c0*/  FADD R15, R14, R15 ;  /* 0x0000000f0e0f7221 */ /* 0x000fc80000000000 */
[----:B------:R-:W-:Y:S01]  /*08d0*/  FADD R15, R15, R18 ;  /* 0x000000120f0f7221 */ /* 0x000fe20000000000 */
[----:B-1----:R-:W-:Y:S01]  /*08e0*/  FSEL R4, RZ, 1, !P1 ;  /* 0x3f800000ff047808 */ /* 0x002fe20004800000 */
[----:B------:R-:W-:Y:S01]  /*08f0*/  FADD R11, R10, R11 ;  /* 0x0000000b0a0b7221 */ /* 0x000fe20000000000 */
[----:B0-----:R-:W0:Y:S01]  /*0900*/  LDC.64 R2, c[0x0][0x218] ;  /* 0x00008600ff027b82 */ /* 0x001e220000000a00 */
[----:B------:R-:W-:-:S04]  /*0910*/  FADD R22, R15, R22 ;  /* 0x000000160f167221 */ /* 0x000fc80000000000 */
[----:B------:R-:W-:-:S04]  /*0920*/  FADD R22, R22, R23 ;  /* 0x0000001716167221 */ /* 0x000fc80000000000 */
[----:B------:R-:W-:-:S04]  /*0930*/  FADD R25, R22, R25 ;  /* 0x0000001916197221 */ /* 0x000fc80000000000 */
[----:B------:R-:W-:-:S04]  /*0940*/  FADD R25, R25, R26 ;  /* 0x0000001a19197221 */ /* 0x000fc80000000000 */
[----:B------:R-:W-:Y:S01]  /*0950*/  FADD R25, R25, R4 ;  /* 0x0000000419197221 */ /* 0x000fe20000000000 */
[----:B------:R-:W-:-:S04]  /*0960*/  FADD R11, R11, R12 ;  /* 0x0000000c0b0b7221 */ /* 0x000fc80000000000 */
[----:B------:R-:W-:Y:S02]  /*0970*/  FSETP.GEU.AND P1, PT, R25, 1.175494350822287508e-38, PT ;  /* 0x008000001900780b */ /* 0x000fe40003f2e000 */
[----:B------:R-:W-:-:S04]  /*0980*/  SHF.R.S32.HI R5, RZ, 0x1f, R0 ;  /* 0x0000001fff057819 */ /* 0x000fc80000011400 */
[----:B------:R-:W-:-:S07]  /*0990*/  LEA.HI R5, R5, R0, RZ, 0x6 ;  /* 0x0000000005057211 */ /* 0x000fce00078f30ff */
[----:B------:R-:W-:Y:S01]  /*09a0*/  @!P1 FMUL R25, R25, 16777216 ;  /* 0x4b80000019199820 */ /* 0x000fe20000400000 */
[----:B------:R-:W-:-:S05]  /*09b0*/  LOP3.LUT R7, R5, 0xffffffc0, RZ, 0xc0, !PT ;  /* 0xffffffc005077812 */ /* 0x000fca00078ec0ff */
[----:B------:R-:W1:Y:S01]  /*09c0*/  MUFU.RCP R25, R25 ;  /* 0x0000001900197308 */ /* 0x000e620000001000 */
[----:B------:R-:W-:Y:S01]  /*09d0*/  SHF.R.S32.HI R5, RZ, 0x6, R5 ;  /* 0x00000006ff057819 */ /* 0x000fe20000011405 */
[----:B------:R-:W-:-:S04]  /*09e0*/  IMAD.IADD R4, R0, 0x1, -R7 ;  /* 0x0000000100047824 */ /* 0x000fc800078e0a07 */
[----:B------:R-:W-:-:S04]  /*09f0*/  IMAD R5, R5, 0x140, R4 ;  /* 0x0000014005057824 */ /* 0x000fc800078e0204 */
[----:B0-----:R-:W-:Y:S01]  /*0a00*/  IMAD.WIDE R2, R5, 0x4, R2 ;  /* 0x0000000405027825 */ /* 0x001fe200078e0202 */
[----:B--2---:R-:W-:Y:S02]  /*0a10*/  SEL R16, R16, RZ, P6 ;  /* 0x000000ff10107207 */ /* 0x004fe40003000000 */
[----:B---3--:R-:W-:-:S03]  /*0a20*/  SEL R17, R17, RZ, P3 ;  /* 0x000000ff11117207 */ /* 0x008fc60001800000 */
[----:B------:R-:W-:-:S04]  /*0a30*/  FADD R16, R11, R16 ;  /* 0x000000100b107221 */ /* 0x000fc80000000000 */
[----:B------:R-:W-:Y:S01]  /*0a40*/  FADD R16, R16, R17 ;  /* 0x0000001110107221 */ /* 0x000fe20000000000 */
[----:B----4-:R-:W-:Y:S02]  /*0a50*/  SEL R21, R21, RZ, P4 ;  /* 0x000000ff15157207 */ /* 0x010fe40002000000 */
[----:B-----5:R-:W-:-:S03]  /*0a60*/  SEL R20, R20, RZ, P0 ;  /* 0x000000ff14147207 */ /* 0x020fc60000000000 */
[----:B------:R-:W-:Y:S01]  /*0a70*/  FADD R21, R16, R21 ;  /* 0x0000001510157221 */ /* 0x000fe20000000000 */
[----:B------:R-:W-:-:S03]  /*0a80*/  ISETP.GE.AND P0, PT, R0, 0x100, PT ;  /* 0x000001000000780c */ /* 0x000fc60003f06270 */
[----:B------:R-:W-:Y:S01]  /*0a90*/  FADD R20, R21, R20 ;  /* 0x0000001415147221 */ /* 0x000fe20000000000 */
[----:B------:R-:W-:Y:S02]  /*0aa0*/  SEL R19, R19, RZ, P2 ;  /* 0x000000ff13137207 */ /* 0x000fe40001000000 */
[----:B------:R-:W-:-:S03]  /*0ab0*/  SEL R24, R24, RZ, P5 ;  /* 0x000000ff18187207 */ /* 0x000fc60002800000 */
[----:B------:R-:W-:-:S04]  /*0ac0*/  FADD R19, R20, R19 ;  /* 0x0000001314137221 */ /* 0x000fc80000000000 */
[----:B------:R-:W-:-:S04]  /*0ad0*/  FADD R24, R19, R24 ;  /* 0x0000001813187221 */ /* 0x000fc80000000000 */
[----:B------:R-:W-:-:S04]  /*0ae0*/  @!P1 FMUL R24, R24, 16777216 ;  /* 0x4b80000018189820 */ /* 0x000fc80000400000 */
[----:B-1----:R-:W-:Y:S01]  /*0af0*/  FMUL R25, R25, R24 ;  /* 0x0000001819197220 */ /* 0x002fe20000400000 */
[----:B------:R-:W-:Y:S06]  /*0b00*/  @P0 EXIT ;  /* 0x000000000000094d */ /* 0x000fec0003800000 */
[----:B------:R-:W-:Y:S01]  /*0b10*/  STG.E desc[UR4][R2.64], R25 ;  /* 0x0000001902007986 */ /* 0x000fe2000c101904 */
[----:B------:R-:W-:Y:S05]  /*0b20*/  EXIT ;  /* 0x000000000000794d */ /* 0x000fea0003800000 */
.L_x_0:
[----:B------:R-:W-:-:S00]  /*0b30*/  BRA `(.L_x_0) ;  /* 0xfffffffc00fc7947 */ /* 0x000fc0000383ffff */
[----:B------:R-:W-:-:S00]  /*0b40*/  NOP ;  /* 0x0000000000007918 */ /* 0x000fc00000000000 */
        /* <DEDUP_REMOVED lines=11> */
.L_x_1:


//--------------------- .nv.constant0.triton_poi_fused__adaptive_avg_pool2d_9 --------------------------
	.section	.nv.constant0.triton_poi_fused__adaptive_avg_pool2d_9,"a",@progbits
	.sectionflags	@""
	.align	4
.nv.constant0.triton_poi_fused__adaptive_avg_pool2d_9:
	.zero		548
